//
// Generated by NVIDIA NVVM Compiler
//
// Compiler Build ID: CL-36424714
// Cuda compilation tools, release 13.0, V13.0.88
// Based on NVVM 20.0.0
//

.version 9.0
.target sm_100
.address_size 64

	// .globl	_Z25game_of_life_kernel_tiledILi32ELi32EEvPKbPbii
// _ZZ25game_of_life_kernel_tiledILi32ELi32EEvPKbPbiiE4tile has been demoted

.visible .entry _Z25game_of_life_kernel_tiledILi32ELi32EEvPKbPbii(
	.param .u64 .ptr .align 1 _Z25game_of_life_kernel_tiledILi32ELi32EEvPKbPbii_param_0,
	.param .u64 .ptr .align 1 _Z25game_of_life_kernel_tiledILi32ELi32EEvPKbPbii_param_1,
	.param .u32 _Z25game_of_life_kernel_tiledILi32ELi32EEvPKbPbii_param_2,
	.param .u32 _Z25game_of_life_kernel_tiledILi32ELi32EEvPKbPbii_param_3
)
.maxntid 1024
.minnctapersm 2
{
	.reg .pred 	%p<67>;
	.reg .b16 	%rs<69>;
	.reg .b32 	%r<88>;
	.reg .b64 	%rd<53>;
	// demoted variable
	.shared .align 1 .b8 _ZZ25game_of_life_kernel_tiledILi32ELi32EEvPKbPbiiE4tile[1156];
	ld.param.u64 	%rd6, [_Z25game_of_life_kernel_tiledILi32ELi32EEvPKbPbii_param_0];
	ld.param.u64 	%rd5, [_Z25game_of_life_kernel_tiledILi32ELi32EEvPKbPbii_param_1];
	ld.param.u32 	%r12, [_Z25game_of_life_kernel_tiledILi32ELi32EEvPKbPbii_param_2];
	ld.param.u32 	%r13, [_Z25game_of_life_kernel_tiledILi32ELi32EEvPKbPbii_param_3];
	cvta.to.global.u64 	%rd1, %rd6;
	mov.u32 	%r1, %tid.x;
	mov.u32 	%r2, %tid.y;
	mov.u32 	%r14, %ctaid.x;
	mov.u32 	%r3, %ctaid.y;
	shl.b32 	%r16, %r14, 5;
	add.s32 	%r4, %r16, %r1;
	shl.b32 	%r17, %r3, 5;
	add.s32 	%r5, %r17, %r2;
	mul.lo.s32 	%r6, %r2, 34;
	add.s32 	%r18, %r6, %r1;
	setp.eq.s32 	%p1, %r14, 0;
	mov.u32 	%r19, %nctaid.x;
	add.s32 	%r21, %r19, -1;
	setp.ge.u32 	%p2, %r14, %r21;
	setp.eq.s32 	%p3, %r3, 0;
	or.pred  	%p4, %p1, %p3;
	mov.u32 	%r22, _ZZ25game_of_life_kernel_tiledILi32ELi32EEvPKbPbiiE4tile;
	add.s32 	%r7, %r22, %r18;
	or.pred  	%p5, %p4, %p2;
	@%p5 bra 	$L__BB0_18;
	mov.u32 	%r23, %nctaid.y;
	add.s32 	%r24, %r23, -1;
	setp.ge.u32 	%p6, %r3, %r24;
	@%p6 bra 	$L__BB0_18;
	mul.lo.s32 	%r8, %r12, %r5;
	add.s32 	%r56, %r8, %r4;
	cvt.s64.s32 	%rd37, %r56;
	add.s64 	%rd2, %rd1, %rd37;
	ld.global.nc.u8 	%rs37, [%rd2];
	cvt.u16.u8 	%rs38, %rs37;
	st.shared.u8 	[%r7+35], %rs38;
	setp.eq.s32 	%p48, %r1, 31;
	@%p48 bra 	$L__BB0_5;
	setp.ne.s32 	%p49, %r1, 0;
	@%p49 bra 	$L__BB0_6;
	ld.global.nc.u8 	%rs41, [%rd2+-1];
	cvt.u16.u8 	%rs42, %rs41;
	add.s32 	%r60, %r22, %r6;
	st.shared.u8 	[%r60+34], %rs42;
	bra.uni 	$L__BB0_6;
$L__BB0_5:
	ld.global.nc.u8 	%rs39, [%rd2+1];
	cvt.u16.u8 	%rs40, %rs39;
	add.s32 	%r58, %r22, %r6;
	st.shared.u8 	[%r58+67], %rs40;
$L__BB0_6:
	setp.eq.s32 	%p50, %r2, 31;
	@%p50 bra 	$L__BB0_9;
	setp.ne.s32 	%p51, %r2, 0;
	@%p51 bra 	$L__BB0_10;
	sub.s32 	%r63, %r8, %r12;
	add.s32 	%r64, %r63, %r4;
	cvt.s64.s32 	%rd40, %r64;
	add.s64 	%rd41, %rd1, %rd40;
	ld.global.nc.u8 	%rs45, [%rd41];
	cvt.u16.u8 	%rs46, %rs45;
	add.s32 	%r66, %r22, %r1;
	st.shared.u8 	[%r66+1], %rs46;
	bra.uni 	$L__BB0_10;
$L__BB0_9:
	cvt.s64.s32 	%rd38, %r12;
	add.s64 	%rd39, %rd2, %rd38;
	ld.global.nc.u8 	%rs43, [%rd39];
	cvt.u16.u8 	%rs44, %rs43;
	add.s32 	%r62, %r22, %r1;
	st.shared.u8 	[%r62+1123], %rs44;
$L__BB0_10:
	or.b32  	%r67, %r1, %r2;
	setp.ne.s32 	%p52, %r67, 0;
	sub.s32 	%r68, %r8, %r12;
	cvt.s64.s32 	%rd42, %r68;
	cvt.u64.u32 	%rd3, %r4;
	add.s64 	%rd43, %rd3, %rd42;
	add.s64 	%rd4, %rd1, %rd43;
	@%p52 bra 	$L__BB0_12;
	ld.global.nc.u8 	%rs47, [%rd4+-1];
	cvt.u16.u8 	%rs48, %rs47;
	st.shared.u8 	[_ZZ25game_of_life_kernel_tiledILi32ELi32EEvPKbPbiiE4tile], %rs48;
$L__BB0_12:
	setp.ne.s32 	%p53, %r1, 31;
	setp.ne.s32 	%p54, %r2, 0;
	or.pred  	%p55, %p53, %p54;
	@%p55 bra 	$L__BB0_14;
	ld.global.nc.u8 	%rs49, [%rd4+1];
	cvt.u16.u8 	%rs50, %rs49;
	st.shared.u8 	[_ZZ25game_of_life_kernel_tiledILi32ELi32EEvPKbPbiiE4tile+33], %rs50;
$L__BB0_14:
	setp.ne.s32 	%p56, %r1, 0;
	setp.ne.s32 	%p57, %r2, 31;
	or.pred  	%p58, %p56, %p57;
	@%p58 bra 	$L__BB0_16;
	add.s32 	%r70, %r8, %r12;
	cvt.s64.s32 	%rd47, %r70;
	add.s64 	%rd48, %rd3, %rd47;
	add.s64 	%rd49, %rd1, %rd48;
	ld.global.nc.u8 	%rs53, [%rd49+-1];
	cvt.u16.u8 	%rs54, %rs53;
	st.shared.u8 	[_ZZ25game_of_life_kernel_tiledILi32ELi32EEvPKbPbiiE4tile+1122], %rs54;
	bra.uni 	$L__BB0_52;
$L__BB0_16:
	setp.ne.s32 	%p59, %r2, 31;
	setp.ne.s32 	%p60, %r1, 31;
	or.pred  	%p61, %p60, %p59;
	@%p61 bra 	$L__BB0_52;
	add.s32 	%r69, %r8, %r12;
	cvt.s64.s32 	%rd44, %r69;
	add.s64 	%rd45, %rd3, %rd44;
	add.s64 	%rd46, %rd1, %rd45;
	ld.global.nc.u8 	%rs51, [%rd46+1];
	cvt.u16.u8 	%rs52, %rs51;
	st.shared.u8 	[_ZZ25game_of_life_kernel_tiledILi32ELi32EEvPKbPbiiE4tile+1155], %rs52;
	bra.uni 	$L__BB0_52;
$L__BB0_18:
	setp.ge.u32 	%p7, %r4, %r12;
	setp.ge.u32 	%p8, %r5, %r13;
	mov.b16 	%rs60, 0;
	or.pred  	%p9, %p7, %p8;
	@%p9 bra 	$L__BB0_20;
	mad.lo.s32 	%r26, %r12, %r5, %r4;
	cvt.s64.s32 	%rd7, %r26;
	add.s64 	%rd8, %rd1, %rd7;
	ld.global.nc.u8 	%rs20, [%rd8];
	cvt.u16.u8 	%rs60, %rs20;
$L__BB0_20:
	st.shared.u8 	[%r7+35], %rs60;
	setp.eq.s32 	%p10, %r1, 31;
	@%p10 bra 	$L__BB0_25;
	setp.ne.s32 	%p11, %r1, 0;
	@%p11 bra 	$L__BB0_28;
	setp.ge.u32 	%p15, %r5, %r13;
	setp.eq.s32 	%p16, %r4, 0;
	mov.b16 	%rs61, 0;
	or.pred  	%p17, %p16, %p15;
	@%p17 bra 	$L__BB0_24;
	mul.lo.s32 	%r33, %r12, %r5;
	cvt.s64.s32 	%rd13, %r33;
	cvt.u64.u32 	%rd14, %r4;
	add.s64 	%rd15, %rd14, %rd13;
	add.s64 	%rd16, %rd1, %rd15;
	ld.global.nc.u8 	%rs24, [%rd16+-1];
	cvt.u16.u8 	%rs61, %rs24;
$L__BB0_24:
	add.s32 	%r35, %r22, %r6;
	st.shared.u8 	[%r35+34], %rs61;
	bra.uni 	$L__BB0_28;
$L__BB0_25:
	setp.ge.u32 	%p12, %r5, %r13;
	add.s32 	%r28, %r4, 1;
	setp.ge.s32 	%p13, %r28, %r12;
	mov.b16 	%rs62, 0;
	or.pred  	%p14, %p13, %p12;
	@%p14 bra 	$L__BB0_27;
	mul.lo.s32 	%r29, %r12, %r5;
	cvt.u64.u32 	%rd9, %r29;
	cvt.u64.u32 	%rd10, %r4;
	add.s64 	%rd11, %rd9, %rd10;
	add.s64 	%rd12, %rd1, %rd11;
	ld.global.nc.u8 	%rs22, [%rd12+1];
	cvt.u16.u8 	%rs62, %rs22;
$L__BB0_27:
	add.s32 	%r31, %r22, %r6;
	st.shared.u8 	[%r31+67], %rs62;
$L__BB0_28:
	setp.eq.s32 	%p18, %r2, 31;
	@%p18 bra 	$L__BB0_33;
	setp.ne.s32 	%p19, %r2, 0;
	@%p19 bra 	$L__BB0_36;
	setp.ge.u32 	%p23, %r4, %r12;
	setp.eq.s32 	%p24, %r5, 0;
	mov.b16 	%rs63, 0;
	or.pred  	%p25, %p24, %p23;
	@%p25 bra 	$L__BB0_32;
	add.s32 	%r39, %r5, -1;
	mad.lo.s32 	%r40, %r12, %r39, %r4;
	cvt.s64.s32 	%rd19, %r40;
	add.s64 	%rd20, %rd1, %rd19;
	ld.global.nc.u8 	%rs28, [%rd20];
	cvt.u16.u8 	%rs63, %rs28;
$L__BB0_32:
	add.s32 	%r42, %r22, %r1;
	st.shared.u8 	[%r42+1], %rs63;
	bra.uni 	$L__BB0_36;
$L__BB0_33:
	setp.ge.u32 	%p20, %r4, %r12;
	add.s32 	%r9, %r5, 1;
	setp.ge.s32 	%p21, %r9, %r13;
	mov.b16 	%rs64, 0;
	or.pred  	%p22, %p20, %p21;
	@%p22 bra 	$L__BB0_35;
	mad.lo.s32 	%r36, %r12, %r9, %r4;
	cvt.s64.s32 	%rd17, %r36;
	add.s64 	%rd18, %rd1, %rd17;
	ld.global.nc.u8 	%rs26, [%rd18];
	cvt.u16.u8 	%rs64, %rs26;
$L__BB0_35:
	add.s32 	%r38, %r22, %r1;
	st.shared.u8 	[%r38+1123], %rs64;
$L__BB0_36:
	or.b32  	%r43, %r1, %r2;
	setp.ne.s32 	%p26, %r43, 0;
	@%p26 bra 	$L__BB0_40;
	setp.eq.s32 	%p27, %r4, 0;
	setp.eq.s32 	%p28, %r5, 0;
	mov.b16 	%rs65, 0;
	or.pred  	%p29, %p27, %p28;
	@%p29 bra 	$L__BB0_39;
	add.s32 	%r45, %r5, -1;
	mul.lo.s32 	%r46, %r12, %r45;
	cvt.s64.s32 	%rd21, %r46;
	cvt.u64.u32 	%rd22, %r4;
	add.s64 	%rd23, %rd22, %rd21;
	add.s64 	%rd24, %rd1, %rd23;
	ld.global.nc.u8 	%rs30, [%rd24+-1];
	cvt.u16.u8 	%rs65, %rs30;
$L__BB0_39:
	st.shared.u8 	[_ZZ25game_of_life_kernel_tiledILi32ELi32EEvPKbPbiiE4tile], %rs65;
$L__BB0_40:
	setp.ne.s32 	%p30, %r1, 31;
	setp.ne.s32 	%p31, %r2, 0;
	or.pred  	%p32, %p30, %p31;
	@%p32 bra 	$L__BB0_44;
	add.s32 	%r47, %r4, 1;
	setp.ge.s32 	%p33, %r47, %r12;
	setp.eq.s32 	%p34, %r5, 0;
	mov.b16 	%rs66, 0;
	or.pred  	%p35, %p33, %p34;
	@%p35 bra 	$L__BB0_43;
	add.s32 	%r49, %r5, -1;
	mul.lo.s32 	%r50, %r12, %r49;
	cvt.u64.u32 	%rd25, %r50;
	cvt.u64.u32 	%rd26, %r4;
	add.s64 	%rd27, %rd25, %rd26;
	add.s64 	%rd28, %rd1, %rd27;
	ld.global.nc.u8 	%rs32, [%rd28+1];
	cvt.u16.u8 	%rs66, %rs32;
$L__BB0_43:
	st.shared.u8 	[_ZZ25game_of_life_kernel_tiledILi32ELi32EEvPKbPbiiE4tile+33], %rs66;
$L__BB0_44:
	setp.ne.s32 	%p36, %r1, 0;
	setp.ne.s32 	%p37, %r2, 31;
	or.pred  	%p38, %p36, %p37;
	@%p38 bra 	$L__BB0_48;
	setp.eq.s32 	%p45, %r4, 0;
	add.s32 	%r10, %r5, 1;
	setp.ge.s32 	%p46, %r10, %r13;
	mov.b16 	%rs67, 0;
	or.pred  	%p47, %p45, %p46;
	@%p47 bra 	$L__BB0_47;
	mul.lo.s32 	%r55, %r12, %r10;
	cvt.s64.s32 	%rd33, %r55;
	cvt.u64.u32 	%rd34, %r4;
	add.s64 	%rd35, %rd34, %rd33;
	add.s64 	%rd36, %rd1, %rd35;
	ld.global.nc.u8 	%rs36, [%rd36+-1];
	cvt.u16.u8 	%rs67, %rs36;
$L__BB0_47:
	st.shared.u8 	[_ZZ25game_of_life_kernel_tiledILi32ELi32EEvPKbPbiiE4tile+1122], %rs67;
	bra.uni 	$L__BB0_52;
$L__BB0_48:
	setp.ne.s32 	%p39, %r2, 31;
	setp.ne.s32 	%p40, %r1, 31;
	or.pred  	%p41, %p40, %p39;
	@%p41 bra 	$L__BB0_52;
	add.s32 	%r51, %r4, 1;
	setp.ge.s32 	%p42, %r51, %r12;
	add.s32 	%r11, %r5, 1;
	setp.ge.s32 	%p43, %r11, %r13;
	mov.b16 	%rs68, 0;
	or.pred  	%p44, %p42, %p43;
	@%p44 bra 	$L__BB0_51;
	mul.lo.s32 	%r53, %r12, %r11;
	cvt.u64.u32 	%rd29, %r53;
	cvt.u64.u32 	%rd30, %r4;
	add.s64 	%rd31, %rd29, %rd30;
	add.s64 	%rd32, %rd1, %rd31;
	ld.global.nc.u8 	%rs34, [%rd32+1];
	cvt.u16.u8 	%rs68, %rs34;
$L__BB0_51:
	st.shared.u8 	[_ZZ25game_of_life_kernel_tiledILi32ELi32EEvPKbPbiiE4tile+1155], %rs68;
$L__BB0_52:
	bar.sync 	0;
	setp.ge.u32 	%p62, %r4, %r12;
	setp.ge.u32 	%p63, %r5, %r13;
	or.pred  	%p64, %p62, %p63;
	@%p64 bra 	$L__BB0_54;
	ld.shared.u8 	%r72, [%r7];
	ld.shared.u8 	%r73, [%r7+1];
	add.s32 	%r74, %r73, %r72;
	ld.shared.u8 	%r75, [%r7+2];
	add.s32 	%r76, %r74, %r75;
	ld.shared.u8 	%r77, [%r7+34];
	add.s32 	%r78, %r76, %r77;
	ld.shared.u8 	%r79, [%r7+36];
	add.s32 	%r80, %r78, %r79;
	ld.shared.u8 	%r81, [%r7+68];
	add.s32 	%r82, %r80, %r81;
	ld.shared.u8 	%r83, [%r7+69];
	add.s32 	%r84, %r82, %r83;
	ld.shared.u8 	%r85, [%r7+70];
	add.s32 	%r86, %r84, %r85;
	ld.shared.u8 	%rs55, [%r7+35];
	setp.eq.s32 	%p65, %r86, 2;
	setp.eq.s32 	%p66, %r86, 3;
	selp.u16 	%rs56, 1, 0, %p66;
	and.b16  	%rs57, %rs55, 1;
	selp.b16 	%rs58, %rs57, 0, %p65;
	or.b16  	%rs59, %rs58, %rs56;
	mad.lo.s32 	%r87, %r12, %r5, %r4;
	cvt.s64.s32 	%rd50, %r87;
	cvta.to.global.u64 	%rd51, %rd5;
	add.s64 	%rd52, %rd51, %rd50;
	st.global.u8 	[%rd52], %rs59;
$L__BB0_54:
	ret;

}


// ===== COMPILED SASS (sm_100) =====

	.target	sm_100

	.elftype	@"ET_EXEC"


//--------------------- .note.nv.tkinfo           --------------------------
	.section	.note.nv.tkinfo,"",@"SHT_NOTE"
	.sectionflags	@"SHF_NOTE_NV_TKINFO"
	.tkinfo
        /*0018*/ 	.word	0x00000002
        /*0030*/ 	.string	""
        /*0030*/ 	.string	"ptxas"
        /*0030*/ 	.string	"Cuda compilation tools, release 13.0, V13.0.88"
        /*0030*/ 	.string	"Build cuda_13.0.r13.0/compiler.36424714_0"
        /*0030*/ 	.string	"-arch sm_100 -m 64 "



//--------------------- .note.nv.cuinfo           --------------------------
	.section	.note.nv.cuinfo,"",@"SHT_NOTE"
	.sectionflags	@"SHF_NOTE_NV_CUINFO"
        /*0018*/ 	.short	0x0002
        /*001a*/ 	.short	0x0064
        /*001c*/ 	.short	0x0082
	.zero		2


//--------------------- .nv.info                  --------------------------
	.section	.nv.info,"",@"SHT_CUDA_INFO"
	.align	4


	//----- nvinfo : EIATTR_REGCOUNT
	.align		4
        /*0000*/ 	.byte	0x04, 0x2f
        /*0002*/ 	.short	(.L_1 - .L_0)
	.align		4
.L_0:
        /*0004*/ 	.word	index@(_Z25game_of_life_kernel_tiledILi32ELi32EEvPKbPbii)
        /*0008*/ 	.word	0x00000012


	//----- nvinfo : EIATTR_FRAME_SIZE
	.align		4
.L_1:
        /*000c*/ 	.byte	0x04, 0x11
        /*000e*/ 	.short	(.L_3 - .L_2)
	.align		4
.L_2:
        /*0010*/ 	.word	index@(_Z25game_of_life_kernel_tiledILi32ELi32EEvPKbPbii)
        /*0014*/ 	.word	0x00000000


	//----- nvinfo : EIATTR_MIN_STACK_SIZE
	.align		4
.L_3:
        /*0018*/ 	.byte	0x04, 0x12
        /*001a*/ 	.short	(.L_5 - .L_4)
	.align		4
.L_4:
        /*001c*/ 	.word	index@(_Z25game_of_life_kernel_tiledILi32ELi32EEvPKbPbii)
        /*0020*/ 	.word	0x00000000
.L_5:


//--------------------- .nv.compat                --------------------------
	.section	.nv.compat,"",@"SHT_CUDA_COMPAT_INFO"
	.align	4
        /*0000*/ 	.byte	0x02, 0x09, 0x00, 0x00, 0x02, 0x02, 0x01, 0x00, 0x02, 0x05, 0x05, 0x00, 0x03, 0x07, 0x01, 0x01
        /*0010*/ 	.byte	0x02, 0x03, 0x00, 0x00, 0x02, 0x06, 0x01, 0x00, 0x04, 0x0b, 0x08, 0x00, 0x09, 0x00, 0x00, 0x00
        /*0020*/ 	.byte	0x00, 0x00, 0x00, 0x00


//--------------------- .nv.info._Z25game_of_life_kernel_tiledILi32ELi32EEvPKbPbii --------------------------
	.section	.nv.info._Z25game_of_life_kernel_tiledILi32ELi32EEvPKbPbii,"",@"SHT_CUDA_INFO"
	.sectionflags	@""
	.align	4


	//----- nvinfo : EIATTR_CUDA_API_VERSION
	.align		4
        /*0000*/ 	.byte	0x04, 0x37
        /*0002*/ 	.short	(.L_7 - .L_6)
.L_6:
        /*0004*/ 	.word	0x00000082


	//----- nvinfo : EIATTR_KPARAM_INFO
	.align		4
.L_7:
        /*0008*/ 	.byte	0x04, 0x17
        /*000a*/ 	.short	(.L_9 - .L_8)
.L_8:
        /*000c*/ 	.word	0x00000000
        /*0010*/ 	.short	0x0003
        /*0012*/ 	.short	0x0014
        /*0014*/ 	.byte	0x00, 0xf0, 0x11, 0x00


	//----- nvinfo : EIATTR_KPARAM_INFO
	.align		4
.L_9:
        /*0018*/ 	.byte	0x04, 0x17
        /*001a*/ 	.short	(.L_11 - .L_10)
.L_10:
        /*001c*/ 	.word	0x00000000
        /*0020*/ 	.short	0x0002
        /*0022*/ 	.short	0x0010
        /*0024*/ 	.byte	0x00, 0xf0, 0x11, 0x00


	//----- nvinfo : EIATTR_KPARAM_INFO
	.align		4
.L_11:
        /*0028*/ 	.byte	0x04, 0x17
        /*002a*/ 	.short	(.L_13 - .L_12)
.L_12:
        /*002c*/ 	.word	0x00000000
        /*0030*/ 	.short	0x0001
        /*0032*/ 	.short	0x0008
        /*0034*/ 	.byte	0x00, 0xf5, 0x21, 0x00


	//----- nvinfo : EIATTR_KPARAM_INFO
	.align		4
.L_13:
        /*0038*/ 	.byte	0x04, 0x17
        /*003a*/ 	.short	(.L_15 - .L_14)
.L_14:
        /*003c*/ 	.word	0x00000000
        /*0040*/ 	.short	0x0000
        /*0042*/ 	.short	0x0000
        /*0044*/ 	.byte	0x00, 0xf5, 0x21, 0x00


	//----- nvinfo : EIATTR_SPARSE_MMA_MASK
	.align		4
.L_15:
        /*0048*/ 	.byte	0x03, 0x50
        /*004a*/ 	.short	0x0000


	//----- nvinfo : EIATTR_MAXREG_COUNT
	.align		4
        /*004c*/ 	.byte	0x03, 0x1b
        /*004e*/ 	.short	0x0020


	//----- nvinfo : EIATTR_NUM_BARRIERS
	.align		4
        /*0050*/ 	.byte	0x02, 0x4c
        /*0052*/ 	.byte	0x01
	.zero		1


	//----- nvinfo : EIATTR_MERCURY_ISA_VERSION
	.align		4
        /*0054*/ 	.byte	0x03, 0x5f
        /*0056*/ 	.short	0x0101


	//----- nvinfo : EIATTR_VRC_CTA_INIT_COUNT
	.align		4
        /*0058*/ 	.byte	0x02, 0x4a
	.zero		1
	.zero		1


	//----- nvinfo : EIATTR_EXIT_INSTR_OFFSETS
	.align		4
        /*005c*/ 	.byte	0x04, 0x1c
        /*005e*/ 	.short	(.L_17 - .L_16)


	//   ....[0]....
.L_16:
        /*0060*/ 	.word	0x00000f90


	//   ....[1]....
        /*0064*/ 	.word	0x00001120


	//----- nvinfo : EIATTR_MAX_THREADS
	.align		4
.L_17:
        /*0068*/ 	.byte	0x04, 0x05
        /*006a*/ 	.short	(.L_19 - .L_18)
.L_18:
        /*006c*/ 	.word	0x00000400
        /*0070*/ 	.word	0x00000001
        /*0074*/ 	.word	0x00000001


	//----- nvinfo : EIATTR_CRS_STACK_SIZE
	.align		4
.L_19:
        /*0078*/ 	.byte	0x04, 0x1e
        /*007a*/ 	.short	(.L_21 - .L_20)
.L_20:
        /*007c*/ 	.word	0x00000000


	//----- nvinfo : EIATTR_CBANK_PARAM_SIZE
	.align		4
.L_21:
        /*0080*/ 	.byte	0x03, 0x19
        /*0082*/ 	.short	0x0018


	//----- nvinfo : EIATTR_PARAM_CBANK
	.align		4
        /*0084*/ 	.byte	0x04, 0x0a
        /*0086*/ 	.short	(.L_23 - .L_22)
	.align		4
.L_22:
        /*0088*/ 	.word	index@(.nv.constant0._Z25game_of_life_kernel_tiledILi32ELi32EEvPKbPbii)
        /*008c*/ 	.short	0x0380
        /*008e*/ 	.short	0x0018


	//----- nvinfo : EIATTR_SW_WAR
	.align		4
.L_23:
        /*0090*/ 	.byte	0x04, 0x36
        /*0092*/ 	.short	(.L_25 - .L_24)
.L_24:
        /*0094*/ 	.word	0x00000008
.L_25:


//--------------------- .nv.callgraph             --------------------------
	.section	.nv.callgraph,"",@"SHT_CUDA_CALLGRAPH"
	.align	4
	.sectionentsize	8
	.align		4
        /*0000*/ 	.word	0x00000000
	.align		4
        /*0004*/ 	.word	0xffffffff
	.align		4
        /*0008*/ 	.word	0x00000000
	.align		4
        /*000c*/ 	.word	0xfffffffe
	.align		4
        /*0010*/ 	.word	0x00000000
	.align		4
        /*0014*/ 	.word	0xfffffffd
	.align		4
        /*0018*/ 	.word	0x00000000
	.align		4
        /*001c*/ 	.word	0xfffffffc


//--------------------- .text._Z25game_of_life_kernel_tiledILi32ELi32EEvPKbPbii --------------------------
	.section	.text._Z25game_of_life_kernel_tiledILi32ELi32EEvPKbPbii,"ax",@progbits
	.align	128
        .global         _Z25game_of_life_kernel_tiledILi32ELi32EEvPKbPbii
        .type           _Z25game_of_life_kernel_tiledILi32ELi32EEvPKbPbii,@function
        .size           _Z25game_of_life_kernel_tiledILi32ELi32EEvPKbPbii,(.L_x_39 - _Z25game_of_life_kernel_tiledILi32ELi32EEvPKbPbii)
        .other          _Z25game_of_life_kernel_tiledILi32ELi32EEvPKbPbii,@"STO_CUDA_ENTRY STV_DEFAULT"
_Z25game_of_life_kernel_tiledILi32ELi32EEvPKbPbii:
.text._Z25game_of_life_kernel_tiledILi32ELi32EEvPKbPbii:
[----:B------:R-:W-:Y:S01]  /*0000*/  LDC R1, c[0x0][0x37c] ;  /* 0x0000df00ff017b82 */ /* 0x000fe20000000800 */
[----:B------:R-:W0:Y:S01]  /*0010*/  S2R R9, SR_CTAID.Y ;  /* 0x0000000000097919 */ /* 0x000e220000002600 */
[----:B------:R-:W1:Y:S01]  /*0020*/  LDCU UR4, c[0x0][0x370] ;  /* 0x00006e00ff0477ac */ /* 0x000e620008000800 */
[----:B------:R-:W-:Y:S01]  /*0030*/  MOV R5, 0x400 ;  /* 0x0000040000057802 */ /* 0x000fe20000000f00 */
[----:B------:R-:W-:Y:S01]  /*0040*/  BSSY.RECONVERGENT B0, `(.L_x_0) ;  /* 0x00000f0000007945 */ /* 0x000fe20003800200 */
[----:B------:R-:W2:Y:S01]  /*0050*/  S2R R7, SR_CTAID.X ;  /* 0x0000000000077919 */ /* 0x000ea20000002500 */
[----:B------:R-:W3:Y:S01]  /*0060*/  LDCU UR5, c[0x0][0x374] ;  /* 0x00006e80ff0577ac */ /* 0x000ee20008000800 */
[----:B------:R-:W4:Y:S01]  /*0070*/  S2R R2, SR_CgaCtaId ;  /* 0x0000000000027919 */ /* 0x000f220000008800 */
[----:B------:R-:W0:Y:S01]  /*0080*/  LDCU.64 UR6, c[0x0][0x358] ;  /* 0x00006b00ff0677ac */ /* 0x000e220008000a00 */
[----:B------:R-:W5:Y:S01]  /*0090*/  S2R R0, SR_TID.X ;  /* 0x0000000000007919 */ /* 0x000f620000002100 */
[----:B------:R-:W5:Y:S01]  /*00a0*/  S2R R6, SR_TID.Y ;  /* 0x0000000000067919 */ /* 0x000f620000002200 */
[----:B-1----:R-:W-:-:S02]  /*00b0*/  UIADD3 UR4, UPT, UPT, UR4, -0x1, URZ ;  /* 0xffffffff04047890 */ /* 0x002fc4000fffe0ff */
[----:B---3--:R-:W-:Y:S01]  /*00c0*/  UIADD3 UR5, UPT, UPT, UR5, -0x1, URZ ;  /* 0xffffffff05057890 */ /* 0x008fe2000fffe0ff */
[----:B0-----:R-:W-:-:S04]  /*00d0*/  ISETP.NE.AND P0, PT, R9, RZ, PT ;  /* 0x000000ff0900720c */ /* 0x001fc80003f05270 */
[----:B--2---:R-:W-:-:S04]  /*00e0*/  ISETP.EQ.OR P0, PT, R7, RZ, !P0 ;  /* 0x000000ff0700720c */ /* 0x004fc80004702670 */
[----:B------:R-:W-:Y:S02]  /*00f0*/  ISETP.GE.U32.OR P0, PT, R7, UR4, P0 ;  /* 0x0000000407007c0c */ /* 0x000fe40008706470 */
[----:B----4-:R-:W-:Y:S02]  /*0100*/  LEA R5, R2, R5, 0x18 ;  /* 0x0000000502057211 */ /* 0x010fe400078ec0ff */
[----:B------:R-:W-:Y:S01]  /*0110*/  ISETP.GE.U32.OR P0, PT, R9, UR5, P0 ;  /* 0x0000000509007c0c */ /* 0x000fe20008706470 */
[--C-:B-----5:R-:W-:Y:S02]  /*0120*/  IMAD R7, R7, 0x20, R0.reuse ;  /* 0x0000002007077824 */ /* 0x120fe400078e0200 */
[----:B------:R-:W-:Y:S02]  /*0130*/  IMAD R4, R6, 0x22, R0 ;  /* 0x0000002206047824 */ /* 0x000fe400078e0200 */
[----:B------:R-:W-:Y:S02]  /*0140*/  IMAD R9, R9, 0x20, R6 ;  /* 0x0000002009097824 */ /* 0x000fe400078e0206 */
[----:B------:R-:W-:-:S06]  /*0150*/  IMAD.IADD R4, R4, 0x1, R5 ;  /* 0x0000000104047824 */ /* 0x000fcc00078e0205 */
[----:B------:R-:W-:Y:S05]  /*0160*/  @P0 BRA `(.L_x_1) ;  /* 0x0000000400140947 */ /* 0x000fea0003800000 */
[----:B------:R-:W0:Y:S01]  /*0170*/  LDCU UR8, c[0x0][0x390] ;  /* 0x00007200ff0877ac */ /* 0x000e220008000800 */
[----:B------:R-:W1:Y:S01]  /*0180*/  LDCU.64 UR4, c[0x0][0x380] ;  /* 0x00007000ff0477ac */ /* 0x000e620008000a00 */
[----:B0-----:R-:W-:-:S04]  /*0190*/  IMAD.U32 R2, RZ, RZ, UR8 ;  /* 0x00000008ff027e24 */ /* 0x001fc8000f8e00ff */
[----:B------:R-:W-:-:S05]  /*01a0*/  IMAD R3, R9, R2, R7 ;  /* 0x0000000209037224 */ /* 0x000fca00078e0207 */
[----:B-1----:R-:W-:-:S04]  /*01b0*/  IADD3 R10, P0, PT, R3, UR4, RZ ;  /* 0x00000004030a7c10 */ /* 0x002fc8000ff1e0ff */
[----:B------:R-:W-:-:S05]  /*01c0*/  LEA.HI.X.SX32 R11, R3, UR5, 0x1, P0 ;  /* 0x00000005030b7c11 */ /* 0x000fca00080f0eff */
[----:B------:R-:W2:Y:S01]  /*01d0*/  LDG.E.U8.CONSTANT R3, desc[UR6][R10.64] ;  /* 0x000000060a037981 */ /* 0x000ea2000c1e9100 */
[----:B------:R-:W-:Y:S01]  /*01e0*/  ISETP.NE.AND P0, PT, R0, 0x1f, PT ;  /* 0x0000001f0000780c */ /* 0x000fe20003f05270 */
[----:B------:R-:W-:Y:S02]  /*01f0*/  BSSY.RECONVERGENT B1, `(.L_x_2) ;  /* 0x000000c000017945 */ /* 0x000fe40003800200 */
[----:B--2---:R0:W-:Y:S10]  /*0200*/  STS.U8 [R4+0x23], R3 ;  /* 0x0000230304007388 */ /* 0x0041f40000000000 */
[----:B------:R-:W-:Y:S05]  /*0210*/  @!P0 BRA `(.L_x_3) ;  /* 0x0000000000188947 */ /* 0x000fea0003800000 */
[----:B------:R-:W-:-:S13]  /*0220*/  ISETP.NE.AND P0, PT, R0, RZ, PT ;  /* 0x000000ff0000720c */ /* 0x000fda0003f05270 */
[----:B------:R-:W-:Y:S05]  /*0230*/  @P0 BRA `(.L_x_4) ;  /* 0x00000000001c0947 */ /* 0x000fea0003800000 */
[----:B0-----:R-:W2:Y:S01]  /*0240*/  LDG.E.U8.CONSTANT R3, desc[UR6][R10.64+-0x1] ;  /* 0xffffff060a037981 */ /* 0x001ea2000c1e9100 */
[----:B------:R-:W-:-:S05]  /*0250*/  IMAD R8, R6, 0x22, R5 ;  /* 0x0000002206087824 */ /* 0x000fca00078e0205 */
[----:B--2---:R1:W-:Y:S01]  /*0260*/  STS.U8 [R8+0x22], R3 ;  /* 0x0000220308007388 */ /* 0x0043e20000000000 */
[----:B------:R-:W-:Y:S05]  /*0270*/  BRA `(.L_x_4) ;  /* 0x00000000000c7947 */ /* 0x000fea0003800000 */
.L_x_3:
[----:B0-----:R-:W2:Y:S01]  /*0280*/  LDG.E.U8.CONSTANT R3, desc[UR6][R10.64+0x1] ;  /* 0x000001060a037981 */ /* 0x001ea2000c1e9100 */
[----:B------:R-:W-:-:S05]  /*0290*/  IMAD R8, R6, 0x22, R5 ;  /* 0x0000002206087824 */ /* 0x000fca00078e0205 */
[----:B--2---:R2:W-:Y:S02]  /*02a0*/  STS.U8 [R8+0x43], R3 ;  /* 0x0000430308007388 */ /* 0x0045e40000000000 */
.L_x_4:
[----:B------:R-:W-:Y:S05]  /*02b0*/  BSYNC.RECONVERGENT B1 ;  /* 0x0000000000017941 */ /* 0x000fea0003800200 */
.L_x_2:
[----:B------:R-:W-:Y:S01]  /*02c0*/  ISETP.NE.AND P0, PT, R6, 0x1f, PT ;  /* 0x0000001f0600780c */ /* 0x000fe20003f05270 */
[----:B------:R-:W-:-:S12]  /*02d0*/  BSSY.RECONVERGENT B1, `(.L_x_5) ;  /* 0x0000011000017945 */ /* 0x000fd80003800200 */
[----:B------:R-:W-:Y:S05]  /*02e0*/  @!P0 BRA `(.L_x_6) ;  /* 0x0000000000288947 */ /* 0x000fea0003800000 */
[----:B------:R-:W-:-:S13]  /*02f0*/  ISETP.NE.AND P0, PT, R6, RZ, PT ;  /* 0x000000ff0600720c */ /* 0x000fda0003f05270 */
[----:B------:R-:W-:Y:S05]  /*0300*/  @P0 BRA `(.L_x_7) ;  /* 0x0000000000340947 */ /* 0x000fea0003800000 */
[----:B-12---:R-:W-:-:S04]  /*0310*/  IMAD R8, R9, R2, -R2 ;  /* 0x0000000209087224 */ /* 0x006fc800078e0a02 */
[----:B------:R-:W-:-:S05]  /*0320*/  IMAD.IADD R8, R7, 0x1, R8 ;  /* 0x0000000107087824 */ /* 0x000fca00078e0208 */
[----:B------:R-:W-:-:S04]  /*0330*/  IADD3 R10, P0, PT, R8, UR4, RZ ;  /* 0x00000004080a7c10 */ /* 0x000fc8000ff1e0ff */
[----:B------:R-:W-:-:S05]  /*0340*/  LEA.HI.X.SX32 R11, R8, UR5, 0x1, P0 ;  /* 0x00000005080b7c11 */ /* 0x000fca00080f0eff */
[----:B------:R-:W2:Y:S01]  /*0350*/  LDG.E.U8.CONSTANT R10, desc[UR6][R10.64] ;  /* 0x000000060a0a7981 */ /* 0x000ea2000c1e9100 */
[----:B0-----:R-:W-:-:S05]  /*0360*/  IMAD.IADD R3, R5, 0x1, R0 ;  /* 0x0000000105037824 */ /* 0x001fca00078e0200 */
[----:B--2---:R3:W-:Y:S01]  /*0370*/  STS.U8 [R3+0x1], R10 ;  /* 0x0000010a03007388 */ /* 0x0047e20000000000 */
[----:B------:R-:W-:Y:S05]  /*0380*/  BRA `(.L_x_7) ;  /* 0x0000000000147947 */ /* 0x000fea0003800000 */
.L_x_6:
[----:B------:R-:W-:-:S04]  /*0390*/  IADD3 R10, P0, PT, R10, R2, RZ ;  /* 0x000000020a0a7210 */ /* 0x000fc80007f1e0ff */
[----:B------:R-:W-:-:S05]  /*03a0*/  LEA.HI.X.SX32 R11, R2, R11, 0x1, P0 ;  /* 0x0000000b020b7211 */ /* 0x000fca00000f0eff */
[----:B------:R-:W3:Y:S01]  /*03b0*/  LDG.E.U8.CONSTANT R10, desc[UR6][R10.64] ;  /* 0x000000060a0a7981 */ /* 0x000ee2000c1e9100 */
[----:B012---:R-:W-:-:S05]  /*03c0*/  IMAD.IADD R3, R5, 0x1, R0 ;  /* 0x0000000105037824 */ /* 0x007fca00078e0200 */
[----:B---3--:R0:W-:Y:S02]  /*03d0*/  STS.U8 [R3+0x463], R10 ;  /* 0x0004630a03007388 */ /* 0x0081e40000000000 */
.L_x_7:
[----:B------:R-:W-:Y:S05]  /*03e0*/  BSYNC.RECONVERGENT B1 ;  /* 0x0000000000017941 */ /* 0x000fea0003800200 */
.L_x_5:
[C---:B------:R-:W-:Y:S01]  /*03f0*/  ISETP.NE.AND P0, PT, R6.reuse, 0x1f, PT ;  /* 0x0000001f0600780c */ /* 0x040fe20003f05270 */
[----:B0--3--:R-:W-:Y:S01]  /*0400*/  IMAD R10, R9, R2, -R2 ;  /* 0x00000002090a7224 */ /* 0x009fe200078e0a02 */
[----:B------:R-:W-:Y:S02]  /*0410*/  ISETP.NE.AND P1, PT, R6, RZ, PT ;  /* 0x000000ff0600720c */ /* 0x000fe40003f25270 */
[C---:B------:R-:W-:Y:S02]  /*0420*/  ISETP.NE.OR P2, PT, R0.reuse, RZ, P0 ;  /* 0x000000ff0000720c */ /* 0x040fe40000745670 */
[--C-:B-12---:R-:W-:Y:S02]  /*0430*/  SHF.R.S32.HI R3, RZ, 0x1f, R10.reuse ;  /* 0x0000001fff037819 */ /* 0x106fe4000001140a */
[----:B------:R-:W-:Y:S02]  /*0440*/  IADD3 R10, P4, P5, R7, UR4, R10 ;  /* 0x00000004070a7c10 */ /* 0x000fe4000fd9e00a */
[----:B------:R-:W-:-:S02]  /*0450*/  LOP3.LUT P3, RZ, R0, R6, RZ, 0xfc, !PT ;  /* 0x0000000600ff7212 */ /* 0x000fc4000786fcff */
[----:B------:R-:W-:Y:S02]  /*0460*/  ISETP.NE.OR P1, PT, R0, 0x1f, P1 ;  /* 0x0000001f0000780c */ /* 0x000fe40000f25670 */
[----:B------:R-:W-:-:S03]  /*0470*/  IADD3.X R11, PT, PT, RZ, UR5, R3, P4, P5 ;  /* 0x00000005ff0b7c10 */ /* 0x000fc6000a7ea403 */
[----:B------:R-:W-:-:S05]  /*0480*/  @!P2 IMAD R12, R9, R2, R2 ;  /* 0x00000002090ca224 */ /* 0x000fca00078e0202 */
[--C-:B------:R-:W-:Y:S01]  /*0490*/  @!P2 SHF.R.S32.HI R3, RZ, 0x1f, R12.reuse ;  /* 0x0000001fff03a819 */ /* 0x100fe2000001140c */
[----:B------:R-:W2:Y:S01]  /*04a0*/  @!P3 LDG.E.U8.CONSTANT R6, desc[UR6][R10.64+-0x1] ;  /* 0xffffff060a06b981 */ /* 0x000ea2000c1e9100 */
[----:B------:R-:W-:-:S03]  /*04b0*/  @!P2 IADD3 R12, P4, P5, R7, UR4, R12 ;  /* 0x00000004070cac10 */ /* 0x000fc6000fd9e00c */
[----:B------:R-:W3:Y:S01]  /*04c0*/  @!P1 LDG.E.U8.CONSTANT R8, desc[UR6][R10.64+0x1] ;  /* 0x000001060a089981 */ /* 0x000ee2000c1e9100 */
[----:B------:R-:W-:-:S05]  /*04d0*/  @!P2 IADD3.X R13, PT, PT, RZ, UR5, R3, P4, P5 ;  /* 0x00000005ff0dac10 */ /* 0x000fca000a7ea403 */
[----:B------:R-:W4:Y:S04]  /*04e0*/  @!P2 LDG.E.U8.CONSTANT R12, desc[UR6][R12.64+-0x1] ;  /* 0xffffff060c0ca981 */ /* 0x000f28000c1e9100 */
[----:B--2---:R0:W-:Y:S04]  /*04f0*/  @!P3 STS.U8 [R5], R6 ;  /* 0x000000060500b388 */ /* 0x0041e80000000000 */
[----:B---3--:R0:W-:Y:S04]  /*0500*/  @!P1 STS.U8 [R5+0x21], R8 ;  /* 0x0000210805009388 */ /* 0x0081e80000000000 */
[----:B----4-:R0:W-:Y:S01]  /*0510*/  @!P2 STS.U8 [R5+0x462], R12 ;  /* 0x0004620c0500a388 */ /* 0x0101e20000000000 */
[----:B------:R-:W-:Y:S05]  /*0520*/  @!P2 BRA `(.L_x_8) ;  /* 0x000000080084a947 */ /* 0x000fea0003800000 */
[----:B------:R-:W-:-:S13]  /*0530*/  ISETP.NE.OR P0, PT, R0, 0x1f, P0 ;  /* 0x0000001f0000780c */ /* 0x000fda0000705670 */
[----:B------:R-:W-:Y:S05]  /*0540*/  @P0 BRA `(.L_x_8) ;  /* 0x00000008007c0947 */ /* 0x000fea0003800000 */
[----:B------:R-:W-:-:S05]  /*0550*/  IMAD R10, R9, R2, R2 ;  /* 0x00000002090a7224 */ /* 0x000fca00078e0202 */
[--C-:B------:R-:W-:Y:S02]  /*0560*/  SHF.R.S32.HI R0, RZ, 0x1f, R10.reuse ;  /* 0x0000001fff007819 */ /* 0x100fe4000001140a */
[----:B------:R-:W-:-:S04]  /*0570*/  IADD3 R10, P0, P1, R7, UR4, R10 ;  /* 0x00000004070a7c10 */ /* 0x000fc8000f91e00a */
[----:B------:R-:W-:-:S05]  /*0580*/  IADD3.X R11, PT, PT, RZ, UR5, R0, P0, P1 ;  /* 0x00000005ff0b7c10 */ /* 0x000fca00087e2400 */
[----:B------:R-:W2:Y:S04]  /*0590*/  LDG.E.U8.CONSTANT R10, desc[UR6][R10.64+0x1] ;  /* 0x000001060a0a7981 */ /* 0x000ea8000c1e9100 */
[----:B--2---:R1:W-:Y:S01]  /*05a0*/  STS.U8 [R5+0x483], R10 ;  /* 0x0004830a05007388 */ /* 0x0043e20000000000 */
[----:B------:R-:W-:Y:S05]  /*05b0*/  BRA `(.L_x_8) ;  /* 0x0000000800607947 */ /* 0x000fea0003800000 */
.L_x_1:
[----:B------:R-:W0:Y:S01]  /*05c0*/  LDC.64 R2, c[0x0][0x390] ;  /* 0x0000e400ff027b82 */ /* 0x000e220000000a00 */
[----:B------:R-:W-:Y:S01]  /*05d0*/  BSSY.RECONVERGENT B1, `(.L_x_9) ;  /* 0x000000a000017945 */ /* 0x000fe20003800200 */
[----:B------:R-:W-:Y:S02]  /*05e0*/  PRMT R11, RZ, 0x7610, R11 ;  /* 0x00007610ff0b7816 */ /* 0x000fe4000000000b */
[----:B0-----:R-:W-:-:S04]  /*05f0*/  ISETP.GE.U32.AND P0, PT, R9, R3, PT ;  /* 0x000000030900720c */ /* 0x001fc80003f06070 */
[----:B------:R-:W-:-:S13]  /*0600*/  ISETP.GE.U32.OR P1, PT, R7, R2, P0 ;  /* 0x000000020700720c */ /* 0x000fda0000726470 */
[----:B------:R-:W-:Y:S05]  /*0610*/  @P1 BRA `(.L_x_10) ;  /* 0x0000000000141947 */ /* 0x000fea0003800000 */
[----:B------:R-:W0:Y:S01]  /*0620*/  LDCU.64 UR4, c[0x0][0x380] ;  /* 0x00007000ff0477ac */ /* 0x000e220008000a00 */
[----:B------:R-:W-:-:S05]  /*0630*/  IMAD R8, R9, R2, R7 ;  /* 0x0000000209087224 */ /* 0x000fca00078e0207 */
[----:B0-----:R-:W-:-:S04]  /*0640*/  IADD3 R10, P1, PT, R8, UR4, RZ ;  /* 0x00000004080a7c10 */ /* 0x001fc8000ff3e0ff */
[----:B------:R-:W-:-:S06]  /*0650*/  LEA.HI.X.SX32 R11, R8, UR5, 0x1, P1 ;  /* 0x00000005080b7c11 */ /* 0x000fcc00088f0eff */
[----:B------:R0:W5:Y:S03]  /*0660*/  LDG.E.U8.CONSTANT R11, desc[UR6][R10.64] ;  /* 0x000000060a0b7981 */ /* 0x000166000c1e9100 */
.L_x_10:
[----:B------:R-:W-:Y:S05]  /*0670*/  BSYNC.RECONVERGENT B1 ;  /* 0x0000000000017941 */ /* 0x000fea0003800200 */
.L_x_9:
[----:B-----5:R1:W-:Y:S01]  /*0680*/  STS.U8 [R4+0x23], R11 ;  /* 0x0000230b04007388 */ /* 0x0203e20000000000 */
[----:B------:R-:W-:Y:S01]  /*0690*/  ISETP.NE.AND P1, PT, R0, 0x1f, PT ;  /* 0x0000001f0000780c */ /* 0x000fe20003f25270 */
[----:B------:R-:W-:-:S12]  /*06a0*/  BSSY.RECONVERGENT B1, `(.L_x_11) ;  /* 0x000001f000017945 */ /* 0x000fd80003800200 */
[----:B-1----:R-:W-:Y:S05]  /*06b0*/  @!P1 BRA `(.L_x_12) ;  /* 0x0000000000409947 */ /* 0x002fea0003800000 */
[----:B------:R-:W-:-:S13]  /*06c0*/  ISETP.NE.AND P1, PT, R0, RZ, PT ;  /* 0x000000ff0000720c */ /* 0x000fda0003f25270 */
[----:B------:R-:W-:Y:S05]  /*06d0*/  @P1 BRA `(.L_x_13) ;  /* 0x00000000006c1947 */ /* 0x000fea0003800000 */
[----:B------:R-:W-:Y:S01]  /*06e0*/  ISETP.EQ.OR P0, PT, R7, RZ, P0 ;  /* 0x000000ff0700720c */ /* 0x000fe20000702670 */
[----:B------:R-:W-:Y:S01]  /*06f0*/  BSSY.RECONVERGENT B2, `(.L_x_14) ;  /* 0x000000a000027945 */ /* 0x000fe20003800200 */
[----:B------:R-:W-:Y:S01]  /*0700*/  IMAD R13, R6, 0x22, R5 ;  /* 0x00000022060d7824 */ /* 0x000fe200078e0205 */
[----:B0-----:R-:W-:-:S10]  /*0710*/  PRMT R10, RZ, 0x7610, R10 ;  /* 0x00007610ff0a7816 */ /* 0x001fd4000000000a */
[----:B------:R-:W-:Y:S05]  /*0720*/  @P0 BRA `(.L_x_15) ;  /* 0x0000000000180947 */ /* 0x000fea0003800000 */
[----:B------:R-:W0:Y:S01]  /*0730*/  LDCU.64 UR4, c[0x0][0x380] ;  /* 0x00007000ff0477ac */ /* 0x000e220008000a00 */
[----:B------:R-:W-:-:S05]  /*0740*/  IMAD R10, R9, R2, RZ ;  /* 0x00000002090a7224 */ /* 0x000fca00078e02ff */
[--C-:B------:R-:W-:Y:S02]  /*0750*/  SHF.R.S32.HI R8, RZ, 0x1f, R10.reuse ;  /* 0x0000001fff087819 */ /* 0x100fe4000001140a */
[----:B0-----:R-:W-:-:S04]  /*0760*/  IADD3 R10, P0, P1, R7, UR4, R10 ;  /* 0x00000004070a7c10 */ /* 0x001fc8000f91e00a */
[----:B------:R-:W-:-:S05]  /*0770*/  IADD3.X R11, PT, PT, RZ, UR5, R8, P0, P1 ;  /* 0x00000005ff0b7c10 */ /* 0x000fca00087e2408 */
[----:B------:R0:W5:Y:S04]  /*0780*/  LDG.E.U8.CONSTANT R10, desc[UR6][R10.64+-0x1] ;  /* 0xffffff060a0a7981 */ /* 0x000168000c1e9100 */
.L_x_15:
[----:B------:R-:W-:Y:S05]  /*0790*/  BSYNC.RECONVERGENT B2 ;  /* 0x0000000000027941 */ /* 0x000fea0003800200 */
.L_x_14:
[----:B-----5:R1:W-:Y:S01]  /*07a0*/  STS.U8 [R13+0x22], R10 ;  /* 0x0000220a0d007388 */ /* 0x0203e20000000000 */
[----:B------:R-:W-:Y:S05]  /*07b0*/  BRA `(.L_x_13) ;  /* 0x0000000000347947 */ /* 0x000fea0003800000 */
.L_x_12:
[----:B------:R-:W-:Y:S01]  /*07c0*/  VIADD R11, R7, 0x1 ;  /* 0x00000001070b7836 */ /* 0x000fe20000000000 */
[----:B------:R-:W-:Y:S01]  /*07d0*/  BSSY.RECONVERGENT B2, `(.L_x_16) ;  /* 0x000000a000027945 */ /* 0x000fe20003800200 */
[----:B------:R-:W-:Y:S01]  /*07e0*/  IMAD R13, R6, 0x22, R5 ;  /* 0x00000022060d7824 */ /* 0x000fe200078e0205 */
[----:B0-----:R-:W-:Y:S02]  /*07f0*/  PRMT R10, RZ, 0x7610, R10 ;  /* 0x00007610ff0a7816 */ /* 0x001fe4000000000a */
[----:B------:R-:W-:-:S13]  /*0800*/  ISETP.GE.OR P0, PT, R11, R2, P0 ;  /* 0x000000020b00720c */ /* 0x000fda0000706670 */
[----:B------:R-:W-:Y:S05]  /*0810*/  @P0 BRA `(.L_x_17) ;  /* 0x0000000000140947 */ /* 0x000fea0003800000 */
[----:B------:R-:W0:Y:S01]  /*0820*/  LDCU.64 UR4, c[0x0][0x380] ;  /* 0x00007000ff0477ac */ /* 0x000e220008000a00 */
[----:B------:R-:W-:-:S05]  /*0830*/  IMAD R10, R9, R2, RZ ;  /* 0x00000002090a7224 */ /* 0x000fca00078e02ff */
[----:B0-----:R-:W-:-:S04]  /*0840*/  IADD3 R10, P0, P1, R10, UR4, R7 ;  /* 0x000000040a0a7c10 */ /* 0x001fc8000f91e007 */
[----:B------:R-:W-:-:S05]  /*0850*/  IADD3.X R11, PT, PT, RZ, UR5, RZ, P0, P1 ;  /* 0x00000005ff0b7c10 */ /* 0x000fca00087e24ff */
[----:B------:R0:W5:Y:S04]  /*0860*/  LDG.E.U8.CONSTANT R10, desc[UR6][R10.64+0x1] ;  /* 0x000001060a0a7981 */ /* 0x000168000c1e9100 */
.L_x_17:
[----:B------:R-:W-:Y:S05]  /*0870*/  BSYNC.RECONVERGENT B2 ;  /* 0x0000000000027941 */ /* 0x000fea0003800200 */
.L_x_16:
[----:B-----5:R2:W-:Y:S02]  /*0880*/  STS.U8 [R13+0x43], R10 ;  /* 0x0000430a0d007388 */ /* 0x0205e40000000000 */
.L_x_13:
[----:B------:R-:W-:Y:S05]  /*0890*/  BSYNC.RECONVERGENT B1 ;  /* 0x0000000000017941 */ /* 0x000fea0003800200 */
.L_x_11:
[----:B------:R-:W-:Y:S01]  /*08a0*/  ISETP.NE.AND P0, PT, R6, 0x1f, PT ;  /* 0x0000001f0600780c */ /* 0x000fe20003f05270 */
[----:B------:R-:W-:-:S12]  /*08b0*/  BSSY.RECONVERGENT B1, `(.L_x_18) ;  /* 0x0000021000017945 */ /* 0x000fd80003800200 */
[----:B------:R-:W-:Y:S05]  /*08c0*/  @!P0 BRA `(.L_x_19) ;  /* 0x0000000000448947 */ /* 0x000fea0003800000 */
[----:B------:R-:W-:-:S13]  /*08d0*/  ISETP.NE.AND P0, PT, R6, RZ, PT ;  /* 0x000000ff0600720c */ /* 0x000fda0003f05270 */
[----:B------:R-:W-:Y:S05]  /*08e0*/  @P0 BRA `(.L_x_20) ;  /* 0x0000000000740947 */ /* 0x000fea0003800000 */
[----:B------:R-:W-:Y:S01]  /*08f0*/  ISETP.GE.U32.AND P0, PT, R7, R2, PT ;  /* 0x000000020700720c */ /* 0x000fe20003f06070 */
[----:B------:R-:W-:Y:S01]  /*0900*/  BSSY.RECONVERGENT B2, `(.L_x_21) ;  /* 0x000000b000027945 */ /* 0x000fe20003800200 */
[----:B-12---:R-:W-:Y:S01]  /*0910*/  IMAD.IADD R13, R5, 0x1, R0 ;  /* 0x00000001050d7824 */ /* 0x006fe200078e0200 */
[----:B0-----:R-:W-:Y:S02]  /*0920*/  PRMT R10, RZ, 0x7610, R10 ;  /* 0x00007610ff0a7816 */ /* 0x001fe4000000000a */
[----:B------:R-:W-:-:S13]  /*0930*/  ISETP.EQ.OR P0, PT, R9, RZ, P0 ;  /* 0x000000ff0900720c */ /* 0x000fda0000702670 */
[----:B------:R-:W-:Y:S05]  /*0940*/  @P0 BRA `(.L_x_22) ;  /* 0x0000000000180947 */ /* 0x000fea0003800000 */
[----:B------:R-:W0:Y:S01]  /*0950*/  LDCU.64 UR4, c[0x0][0x380] ;  /* 0x00007000ff0477ac */ /* 0x000e220008000a00 */
[----:B------:R-:W-:-:S04]  /*0960*/  VIADD R8, R9, 0xffffffff ;  /* 0xffffffff09087836 */ /* 0x000fc80000000000 */
[----:B------:R-:W-:-:S05]  /*0970*/  IMAD R8, R8, R2, R7 ;  /* 0x0000000208087224 */ /* 0x000fca00078e0207 */
[----:B0-----:R-:W-:-:S04]  /*0980*/  IADD3 R10, P0, PT, R8, UR4, RZ ;  /* 0x00000004080a7c10 */ /* 0x001fc8000ff1e0ff */
[----:B------:R-:W-:-:S05]  /*0990*/  LEA.HI.X.SX32 R11, R8, UR5, 0x1, P0 ;  /* 0x00000005080b7c11 */ /* 0x000fca00080f0eff */
[----:B------:R0:W5:Y:S04]  /*09a0*/  LDG.E.U8.CONSTANT R10, desc[UR6][R10.64] ;  /* 0x000000060a0a7981 */ /* 0x000168000c1e9100 */
.L_x_22:
[----:B------:R-:W-:Y:S05]  /*09b0*/  BSYNC.RECONVERGENT B2 ;  /* 0x0000000000027941 */ /* 0x000fea0003800200 */
.L_x_21:
[----:B-----5:R3:W-:Y:S01]  /*09c0*/  STS.U8 [R13+0x1], R10 ;  /* 0x0000010a0d007388 */ /* 0x0207e20000000000 */
[----:B------:R-:W-:Y:S05]  /*09d0*/  BRA `(.L_x_20) ;  /* 0x0000000000387947 */ /* 0x000fea0003800000 */
.L_x_19:
[----:B------:R-:W-:Y:S01]  /*09e0*/  VIADD R8, R9, 0x1 ;  /* 0x0000000109087836 */ /* 0x000fe20000000000 */
[----:B------:R-:W-:Y:S01]  /*09f0*/  BSSY.RECONVERGENT B2, `(.L_x_23) ;  /* 0x000000b000027945 */ /* 0x000fe20003800200 */
[----:B-12---:R-:W-:Y:S01]  /*0a00*/  IMAD.IADD R13, R5, 0x1, R0 ;  /* 0x00000001050d7824 */ /* 0x006fe200078e0200 */
[----:B0-----:R-:W-:Y:S02]  /*0a10*/  PRMT R10, RZ, 0x7610, R10 ;  /* 0x00007610ff0a7816 */ /* 0x001fe4000000000a */
[----:B------:R-:W-:-:S04]  /*0a20*/  ISETP.GE.AND P0, PT, R8, R3, PT ;  /* 0x000000030800720c */ /* 0x000fc80003f06270 */
[----:B------:R-:W-:-:S13]  /*0a30*/  ISETP.GE.U32.OR P0, PT, R7, R2, P0 ;  /* 0x000000020700720c */ /* 0x000fda0000706470 */
[----:B------:R-:W-:Y:S05]  /*0a40*/  @P0 BRA `(.L_x_24) ;  /* 0x0000000000140947 */ /* 0x000fea0003800000 */
[----:B------:R-:W0:Y:S01]  /*0a50*/  LDCU.64 UR4, c[0x0][0x380] ;  /* 0x00007000ff0477ac */ /* 0x000e220008000a00 */
[----:B------:R-:W-:-:S05]  /*0a60*/  IMAD R8, R8, R2, R7 ;  /* 0x0000000208087224 */ /* 0x000fca00078e0207 */
[----:B0-----:R-:W-:-:S04]  /*0a70*/  IADD3 R10, P0, PT, R8, UR4, RZ ;  /* 0x00000004080a7c10 */ /* 0x001fc8000ff1e0ff */
[----:B------:R-:W-:-:S05]  /*0a80*/  LEA.HI.X.SX32 R11, R8, UR5, 0x1, P0 ;  /* 0x00000005080b7c11 */ /* 0x000fca00080f0eff */
[----:B------:R0:W5:Y:S04]  /*0a90*/  LDG.E.U8.CONSTANT R10, desc[UR6][R10.64] ;  /* 0x000000060a0a7981 */ /* 0x000168000c1e9100 */
.L_x_24:
[----:B------:R-:W-:Y:S05]  /*0aa0*/  BSYNC.RECONVERGENT B2 ;  /* 0x0000000000027941 */ /* 0x000fea0003800200 */
.L_x_23:
[----:B-----5:R1:W-:Y:S02]  /*0ab0*/  STS.U8 [R13+0x463], R10 ;  /* 0x0004630a0d007388 */ /* 0x0203e40000000000 */
.L_x_20:
[----:B------:R-:W-:Y:S05]  /*0ac0*/  BSYNC.RECONVERGENT B1 ;  /* 0x0000000000017941 */ /* 0x000fea0003800200 */
.L_x_18:
[----:B------:R-:W-:Y:S01]  /*0ad0*/  LOP3.LUT P0, RZ, R0, R6, RZ, 0xfc, !PT ;  /* 0x0000000600ff7212 */ /* 0x000fe2000780fcff */
[----:B------:R-:W-:-:S12]  /*0ae0*/  BSSY.RECONVERGENT B1, `(.L_x_25) ;  /* 0x0000010000017945 */ /* 0x000fd80003800200 */
[----:B------:R-:W-:Y:S05]  /*0af0*/  @P0 BRA `(.L_x_26) ;  /* 0x0000000000380947 */ /* 0x000fea0003800000 */
[----:B------:R-:W-:Y:S01]  /*0b00*/  ISETP.NE.AND P0, PT, R9, RZ, PT ;  /* 0x000000ff0900720c */ /* 0x000fe20003f05270 */
[----:B------:R-:W-:Y:S01]  /*0b10*/  BSSY.RECONVERGENT B2, `(.L_x_27) ;  /* 0x000000b000027945 */ /* 0x000fe20003800200 */
[----:B0123--:R-:W-:Y:S02]  /*0b20*/  PRMT R10, RZ, 0x7610, R10 ;  /* 0x00007610ff0a7816 */ /* 0x00ffe4000000000a */
[----:B------:R-:W-:-:S13]  /*0b30*/  ISETP.EQ.OR P0, PT, R7, RZ, !P0 ;  /* 0x000000ff0700720c */ /* 0x000fda0004702670 */
[----:B------:R-:W-:Y:S05]  /*0b40*/  @P0 BRA `(.L_x_28) ;  /* 0x00000000001c0947 */ /* 0x000fea0003800000 */
[----:B------:R-:W0:Y:S01]  /*0b50*/  LDCU.64 UR4, c[0x0][0x380] ;  /* 0x00007000ff0477ac */ /* 0x000e220008000a00 */
[----:B------:R-:W-:-:S04]  /*0b60*/  VIADD R11, R9, 0xffffffff ;  /* 0xffffffff090b7836 */ /* 0x000fc80000000000 */
[----:B------:R-:W-:-:S05]  /*0b70*/  IMAD R10, R11, R2, RZ ;  /* 0x000000020b0a7224 */ /* 0x000fca00078e02ff */
[--C-:B------:R-:W-:Y:S02]  /*0b80*/  SHF.R.S32.HI R8, RZ, 0x1f, R10.reuse ;  /* 0x0000001fff087819 */ /* 0x100fe4000001140a */
[----:B0-----:R-:W-:-:S04]  /*0b90*/  IADD3 R10, P0, P1, R7, UR4, R10 ;  /* 0x00000004070a7c10 */ /* 0x001fc8000f91e00a */
[----:B------:R-:W-:-:S05]  /*0ba0*/  IADD3.X R11, PT, PT, RZ, UR5, R8, P0, P1 ;  /* 0x00000005ff0b7c10 */ /* 0x000fca00087e2408 */
[----:B------:R0:W5:Y:S04]  /*0bb0*/  LDG.E.U8.CONSTANT R10, desc[UR6][R10.64+-0x1] ;  /* 0xffffff060a0a7981 */ /* 0x000168000c1e9100 */
.L_x_28:
[----:B------:R-:W-:Y:S05]  /*0bc0*/  BSYNC.RECONVERGENT B2 ;  /* 0x0000000000027941 */ /* 0x000fea0003800200 */
.L_x_27:
[----:B-----5:R4:W-:Y:S02]  /*0bd0*/  STS.U8 [R5], R10 ;  /* 0x0000000a05007388 */ /* 0x0209e40000000000 */
.L_x_26:
[----:B------:R-:W-:Y:S05]  /*0be0*/  BSYNC.RECONVERGENT B1 ;  /* 0x0000000000017941 */ /* 0x000fea0003800200 */
.L_x_25:
[----:B------:R-:W-:Y:S01]  /*0bf0*/  ISETP.NE.AND P0, PT, R6, RZ, PT ;  /* 0x000000ff0600720c */ /* 0x000fe20003f05270 */
[----:B------:R-:W-:Y:S03]  /*0c00*/  BSSY.RECONVERGENT B1, `(.L_x_29) ;  /* 0x0000011000017945 */ /* 0x000fe60003800200 */
[----:B------:R-:W-:-:S13]  /*0c10*/  ISETP.NE.OR P0, PT, R0, 0x1f, P0 ;  /* 0x0000001f0000780c */ /* 0x000fda0000705670 */
[----:B------:R-:W-:Y:S05]  /*0c20*/  @P0 BRA `(.L_x_30) ;  /* 0x0000000000380947 */ /* 0x000fea0003800000 */
[----:B0-----:R-:W-:Y:S01]  /*0c30*/  VIADD R11, R7, 0x1 ;  /* 0x00000001070b7836 */ /* 0x001fe20000000000 */
[----:B------:R-:W-:Y:S01]  /*0c40*/  ISETP.NE.AND P0, PT, R9, RZ, PT ;  /* 0x000000ff0900720c */ /* 0x000fe20003f05270 */
[----:B------:R-:W-:Y:S01]  /*0c50*/  BSSY.RECONVERGENT B2, `(.L_x_31) ;  /* 0x000000a000027945 */ /* 0x000fe20003800200 */
[----:B-1234-:R-:W-:Y:S02]  /*0c60*/  PRMT R10, RZ, 0x7610, R10 ;  /* 0x00007610ff0a7816 */ /* 0x01efe4000000000a */
[----:B------:R-:W-:-:S13]  /*0c70*/  ISETP.GE.OR P0, PT, R11, R2, !P0 ;  /* 0x000000020b00720c */ /* 0x000fda0004706670 */
[----:B------:R-:W-:Y:S05]  /*0c80*/  @P0 BRA `(.L_x_32) ;  /* 0x0000000000180947 */ /* 0x000fea0003800000 */
[----:B------:R-:W0:Y:S01]  /*0c90*/  LDCU.64 UR4, c[0x0][0x380] ;  /* 0x00007000ff0477ac */ /* 0x000e220008000a00 */
[----:B------:R-:W-:-:S04]  /*0ca0*/  VIADD R11, R9, 0xffffffff ;  /* 0xffffffff090b7836 */ /* 0x000fc80000000000 */
[----:B------:R-:W-:-:S05]  /*0cb0*/  IMAD R10, R11, R2, RZ ;  /* 0x000000020b0a7224 */ /* 0x000fca00078e02ff */
[----:B0-----:R-:W-:-:S04]  /*0cc0*/  IADD3 R10, P0, P1, R10, UR4, R7 ;  /* 0x000000040a0a7c10 */ /* 0x001fc8000f91e007 */
[----:B------:R-:W-:-:S05]  /*0cd0*/  IADD3.X R11, PT, PT, RZ, UR5, RZ, P0, P1 ;  /* 0x00000005ff0b7c10 */ /* 0x000fca00087e24ff */
[----:B------:R0:W5:Y:S04]  /*0ce0*/  LDG.E.U8.CONSTANT R10, desc[UR6][R10.64+0x1] ;  /* 0x000001060a0a7981 */ /* 0x000168000c1e9100 */
.L_x_32:
[----:B------:R-:W-:Y:S05]  /*0cf0*/  BSYNC.RECONVERGENT B2 ;  /* 0x0000000000027941 */ /* 0x000fea0003800200 */
.L_x_31:
[----:B-----5:R1:W-:Y:S02]  /*0d00*/  STS.U8 [R5+0x21], R10 ;  /* 0x0000210a05007388 */ /* 0x0203e40000000000 */
.L_x_30:
[----:B------:R-:W-:Y:S05]  /*0d10*/  BSYNC.RECONVERGENT B1 ;  /* 0x0000000000017941 */ /* 0x000fea0003800200 */
.L_x_29:
[----:B------:R-:W-:-:S04]  /*0d20*/  ISETP.NE.AND P0, PT, R6, 0x1f, PT ;  /* 0x0000001f0600780c */ /* 0x000fc80003f05270 */
[----:B------:R-:W-:-:S13]  /*0d30*/  ISETP.NE.OR P1, PT, R0, RZ, P0 ;  /* 0x000000ff0000720c */ /* 0x000fda0000725670 */
[----:B------:R-:W-:Y:S05]  /*0d40*/  @P1 BRA `(.L_x_33) ;  /* 0x00000000003c1947 */ /* 0x000fea0003800000 */
[----:B------:R-:W-:Y:S01]  /*0d50*/  VIADD R0, R9, 0x1 ;  /* 0x0000000109007836 */ /* 0x000fe20000000000 */
[----:B------:R-:W-:Y:S01]  /*0d60*/  BSSY.RECONVERGENT B1, `(.L_x_34) ;  /* 0x000000b000017945 */ /* 0x000fe20003800200 */
[----:B01234-:R-:W-:-:S03]  /*0d70*/  PRMT R10, RZ, 0x7610, R10 ;  /* 0x00007610ff0a7816 */ /* 0x01ffc6000000000a */
[----:B------:R-:W-:-:S04]  /*0d80*/  ISETP.GE.AND P0, PT, R0, R3, PT ;  /* 0x000000030000720c */ /* 0x000fc80003f06270 */
[----:B------:R-:W-:-:S13]  /*0d90*/  ISETP.EQ.OR P0, PT, R7, RZ, P0 ;  /* 0x000000ff0700720c */ /* 0x000fda0000702670 */
[----:B------:R-:W-:Y:S05]  /*0da0*/  @P0 BRA `(.L_x_35) ;  /* 0x0000000000180947 */ /* 0x000fea0003800000 */
[----:B------:R-:W0:Y:S01]  /*0db0*/  LDCU.64 UR4, c[0x0][0x380] ;  /* 0x00007000ff0477ac */ /* 0x000e220008000a00 */
[----:B------:R-:W-:-:S05]  /*0dc0*/  IMAD R10, R0, R2, RZ ;  /* 0x00000002000a7224 */ /* 0x000fca00078e02ff */
[--C-:B------:R-:W-:Y:S02]  /*0dd0*/  SHF.R.S32.HI R0, RZ, 0x1f, R10.reuse ;  /* 0x0000001fff007819 */ /* 0x100fe4000001140a */
[----:B0-----:R-:W-:-:S04]  /*0de0*/  IADD3 R10, P0, P1, R7, UR4, R10 ;  /* 0x00000004070a7c10 */ /* 0x001fc8000f91e00a */
[----:B------:R-:W-:-:S05]  /*0df0*/  IADD3.X R11, PT, PT, RZ, UR5, R0, P0, P1 ;  /* 0x00000005ff0b7c10 */ /* 0x000fca00087e2400 */
[----:B------:R0:W5:Y:S04]  /*0e00*/  LDG.E.U8.CONSTANT R10, desc[UR6][R10.64+-0x1] ;  /* 0xffffff060a0a7981 */ /* 0x000168000c1e9100 */
.L_x_35:
[----:B------:R-:W-:Y:S05]  /*0e10*/  BSYNC.RECONVERGENT B1 ;  /* 0x0000000000017941 */ /* 0x000fea0003800200 */
.L_x_34:
[----:B-----5:R1:W-:Y:S01]  /*0e20*/  STS.U8 [R5+0x462], R10 ;  /* 0x0004620a05007388 */ /* 0x0203e20000000000 */
[----:B------:R-:W-:Y:S05]  /*0e30*/  BRA `(.L_x_8) ;  /* 0x0000000000407947 */ /* 0x000fea0003800000 */
.L_x_33:
[----:B------:R-:W-:-:S13]  /*0e40*/  ISETP.NE.OR P0, PT, R0, 0x1f, P0 ;  /* 0x0000001f0000780c */ /* 0x000fda0000705670 */
[----:B------:R-:W-:Y:S05]  /*0e50*/  @P0 BRA `(.L_x_8) ;  /* 0x0000000000380947 */ /* 0x000fea0003800000 */
[----:B------:R-:W-:Y:S01]  /*0e60*/  VIADD R0, R9, 0x1 ;  /* 0x0000000109007836 */ /* 0x000fe20000000000 */
[----:B------:R-:W-:Y:S01]  /*0e70*/  BSSY.RECONVERGENT B1, `(.L_x_36) ;  /* 0x000000b000017945 */ /* 0x000fe20003800200 */
[----:B0-----:R-:W-:Y:S01]  /*0e80*/  VIADD R11, R7, 0x1 ;  /* 0x00000001070b7836 */ /* 0x001fe20000000000 */
[----:B-1234-:R-:W-:Y:S02]  /*0e90*/  PRMT R10, RZ, 0x7610, R10 ;  /* 0x00007610ff0a7816 */ /* 0x01efe4000000000a */
[----:B------:R-:W-:-:S04]  /*0ea0*/  ISETP.GE.AND P0, PT, R0, R3, PT ;  /* 0x000000030000720c */ /* 0x000fc80003f06270 */
[----:B------:R-:W-:-:S13]  /*0eb0*/  ISETP.GE.OR P0, PT, R11, R2, P0 ;  /* 0x000000020b00720c */ /* 0x000fda0000706670 */
[----:B------:R-:W-:Y:S05]  /*0ec0*/  @P0 BRA `(.L_x_37) ;  /* 0x0000000000140947 */ /* 0x000fea0003800000 */
[----:B------:R-:W0:Y:S01]  /*0ed0*/  LDCU.64 UR4, c[0x0][0x380] ;  /* 0x00007000ff0477ac */ /* 0x000e220008000a00 */
[----:B------:R-:W-:-:S05]  /*0ee0*/  IMAD R0, R0, R2, RZ ;  /* 0x0000000200007224 */ /* 0x000fca00078e02ff */
[----:B0-----:R-:W-:-:S04]  /*0ef0*/  IADD3 R10, P0, P1, R0, UR4, R7 ;  /* 0x00000004000a7c10 */ /* 0x001fc8000f91e007 */
[----:B------:R-:W-:-:S05]  /*0f00*/  IADD3.X R11, PT, PT, RZ, UR5, RZ, P0, P1 ;  /* 0x00000005ff0b7c10 */ /* 0x000fca00087e24ff */
[----:B------:R0:W5:Y:S04]  /*0f10*/  LDG.E.U8.CONSTANT R10, desc[UR6][R10.64+0x1] ;  /* 0x000001060a0a7981 */ /* 0x000168000c1e9100 */
.L_x_37:
[----:B------:R-:W-:Y:S05]  /*0f20*/  BSYNC.RECONVERGENT B1 ;  /* 0x0000000000017941 */ /* 0x000fea0003800200 */
.L_x_36:
[----:B-----5:R1:W-:Y:S02]  /*0f30*/  STS.U8 [R5+0x483], R10 ;  /* 0x0004830a05007388 */ /* 0x0203e40000000000 */
.L_x_8:
[----:B------:R-:W-:Y:S05]  /*0f40*/  BSYNC.RECONVERGENT B0 ;  /* 0x0000000000007941 */ /* 0x000fea0003800200 */
.L_x_0:
[----:B------:R-:W5:Y:S01]  /*0f50*/  LDCU UR8, c[0x0][0x394] ;  /* 0x00007280ff0877ac */ /* 0x000f620008000800 */
[----:B------:R-:W-:Y:S01]  /*0f60*/  BAR.SYNC.DEFER_BLOCKING 0x0 ;  /* 0x0000000000007b1d */ /* 0x000fe20000010000 */
[----:B-----5:R-:W-:-:S04]  /*0f70*/  ISETP.GE.U32.AND P0, PT, R9, UR8, PT ;  /* 0x0000000809007c0c */ /* 0x020fc8000bf06070 */
[----:B------:R-:W-:-:S13]  /*0f80*/  ISETP.GE.U32.OR P0, PT, R7, R2, P0 ;  /* 0x000000020700720c */ /* 0x000fda0000706470 */
[----:B------:R-:W-:Y:S05]  /*0f90*/  @P0 EXIT ;  /* 0x000000000000094d */ /* 0x000fea0003800000 */
[----:B------:R-:W-:Y:S01]  /*0fa0*/  LDS.U8 R0, [R4] ;  /* 0x0000000004007984 */ /* 0x000fe20000000000 */
[----:B------:R-:W5:Y:S01]  /*0fb0*/  LDCU.64 UR4, c[0x0][0x388] ;  /* 0x00007100ff0477ac */ /* 0x000f620008000a00 */
[----:B------:R-:W-:Y:S02]  /*0fc0*/  IMAD R7, R9, R2, R7 ;  /* 0x0000000209077224 */ /* 0x000fe400078e0207 */
[----:B------:R-:W-:Y:S04]  /*0fd0*/  LDS.U8 R3, [R4+0x1] ;  /* 0x0000010004037984 */ /* 0x000fe80000000000 */
[----:B01--4-:R-:W0:Y:S04]  /*0fe0*/  LDS.U8 R5, [R4+0x2] ;  /* 0x0000020004057984 */ /* 0x013e280000000000 */
[----:B------:R-:W-:Y:S04]  /*0ff0*/  LDS.U8 R11, [R4+0x22] ;  /* 0x00002200040b7984 */ /* 0x000fe80000000000 */
[----:B------:R-:W1:Y:S01]  /*1000*/  LDS.U8 R6, [R4+0x24] ;  /* 0x0000240004067984 */ /* 0x000e620000000000 */
[----:B-----5:R-:W-:-:S03]  /*1010*/  IADD3 R2, P2, PT, R7, UR4, RZ ;  /* 0x0000000407027c10 */ /* 0x020fc6000ff5e0ff */
[----:B--23--:R-:W-:Y:S04]  /*1020*/  LDS.U8 R13, [R4+0x44] ;  /* 0x00004400040d7984 */ /* 0x00cfe80000000000 */
[----:B------:R-:W2:Y:S04]  /*1030*/  LDS.U8 R8, [R4+0x45] ;  /* 0x0000450004087984 */ /* 0x000ea80000000000 */
[----:B------:R-:W3:Y:S04]  /*1040*/  LDS.U8 R15, [R4+0x46] ;  /* 0x00004600040f7984 */ /* 0x000ee80000000000 */
[----:B------:R-:W4:Y:S01]  /*1050*/  LDS.U8 R10, [R4+0x23] ;  /* 0x00002300040a7984 */ /* 0x000f220000000000 */
[----:B0-----:R-:W-:-:S02]  /*1060*/  IADD3 R0, PT, PT, R5, R3, R0 ;  /* 0x0000000305007210 */ /* 0x001fc40007ffe000 */
[----:B------:R-:W-:Y:S02]  /*1070*/  LEA.HI.X.SX32 R3, R7, UR5, 0x1, P2 ;  /* 0x0000000507037c11 */ /* 0x000fe400090f0eff */
[----:B-1----:R-:W-:-:S04]  /*1080*/  IADD3 R0, PT, PT, R6, R0, R11 ;  /* 0x0000000006007210 */ /* 0x002fc80007ffe00b */
[----:B--2---:R-:W-:-:S05]  /*1090*/  IADD3 R0, PT, PT, R8, R0, R13 ;  /* 0x0000000008007210 */ /* 0x004fca0007ffe00d */
[----:B---3--:R-:W-:Y:S01]  /*10a0*/  IMAD.IADD R0, R0, 0x1, R15 ;  /* 0x0000000100007824 */ /* 0x008fe200078e020f */
[----:B----4-:R-:W-:-:S04]  /*10b0*/  LOP3.LUT R10, R10, 0x1, RZ, 0xc0, !PT ;  /* 0x000000010a0a7812 */ /* 0x010fc800078ec0ff */
[C---:B------:R-:W-:Y:S02]  /*10c0*/  ISETP.NE.AND P0, PT, R0.reuse, 0x2, PT ;  /* 0x000000020000780c */ /* 0x040fe40003f05270 */
[----:B------:R-:W-:Y:S02]  /*10d0*/  ISETP.NE.AND P1, PT, R0, 0x3, PT ;  /* 0x000000030000780c */ /* 0x000fe40003f25270 */
[----:B------:R-:W-:Y:S02]  /*10e0*/  SEL R5, R10, RZ, !P0 ;  /* 0x000000ff0a057207 */ /* 0x000fe40004000000 */
[----:B------:R-:W-:-:S04]  /*10f0*/  SEL R0, RZ, 0x1, P1 ;  /* 0x00000001ff007807 */ /* 0x000fc80000800000 */
[----:B------:R-:W-:-:S05]  /*1100*/  LOP3.LUT R5, R5, R0, RZ, 0xfc, !PT ;  /* 0x0000000005057212 */ /* 0x000fca00078efcff */
[----:B------:R-:W-:Y:S01]  /*1110*/  STG.E.U8 desc[UR6][R2.64], R5 ;  /* 0x0000000502007986 */ /* 0x000fe2000c101106 */
[----:B------:R-:W-:Y:S05]  /*1120*/  EXIT ;  /* 0x000000000000794d */ /* 0x000fea0003800000 */
.L_x_38:
[----:B------:R-:W-:-:S00]  /*1130*/  BRA `(.L_x_38) ;  /* 0xfffffffc00fc7947 */ /* 0x000fc0000383ffff */
[----:B------:R-:W-:-:S00]  /*1140*/  NOP ;  /* 0x0000000000007918 */ /* 0x000fc00000000000 */
        /* <DEDUP_REMOVED lines=11> */
.L_x_39:


//--------------------- .nv.shared._Z25game_of_life_kernel_tiledILi32ELi32EEvPKbPbii --------------------------
	.section	.nv.shared._Z25game_of_life_kernel_tiledILi32ELi32EEvPKbPbii,"aw",@nobits
	.sectionflags	@""
.nv.shared._Z25game_of_life_kernel_tiledILi32ELi32EEvPKbPbii:
	.zero		2180


//--------------------- .nv.shared.reserved.0     --------------------------
	.section	.nv.shared.reserved.0,"aw",@nobits
	.weak		__nv_reservedSMEM_offset_0_alias
	.size		__nv_reservedSMEM_offset_0_alias, 0, 64
	.other		__nv_reservedSMEM_offset_0_alias,@"STO_CUDA_RESERVED_SHARED STV_DEFAULT"
__nv_reservedSMEM_offset_0_alias:
	.zero		0
	.zero		64


//--------------------- .nv.constant0._Z25game_of_life_kernel_tiledILi32ELi32EEvPKbPbii --------------------------
	.section	.nv.constant0._Z25game_of_life_kernel_tiledILi32ELi32EEvPKbPbii,"a",@progbits
	.sectionflags	@""
	.align	4
.nv.constant0._Z25game_of_life_kernel_tiledILi32ELi32EEvPKbPbii:
	.zero		920


//--------------------- SYMBOLS --------------------------

	.type		.nv.reservedSmem.offset0,@object
	.size		.nv.reservedSmem.offset0,0x4
	.type		.nv.reservedSmem.cap,@object
	.size		.nv.reservedSmem.cap,0x4
